//
// Generated by NVIDIA NVVM Compiler
//
// Compiler Build ID: CL-36424714
// Cuda compilation tools, release 13.0, V13.0.88
// Based on NVVM 20.0.0
//

.version 9.0
.target sm_100
.address_size 64

	// .globl	_Z9coalescedPfS_S_

.visible .entry _Z9coalescedPfS_S_(
	.param .u64 .ptr .align 1 _Z9coalescedPfS_S__param_0,
	.param .u64 .ptr .align 1 _Z9coalescedPfS_S__param_1,
	.param .u64 .ptr .align 1 _Z9coalescedPfS_S__param_2
)
{
	.reg .pred 	%p<2>;
	.reg .b32 	%r<5>;
	.reg .b32 	%f<4>;
	.reg .b64 	%rd<11>;

	ld.param.u64 	%rd1, [_Z9coalescedPfS_S__param_0];
	ld.param.u64 	%rd2, [_Z9coalescedPfS_S__param_1];
	ld.param.u64 	%rd3, [_Z9coalescedPfS_S__param_2];
	mov.u32 	%r2, %ctaid.x;
	mov.u32 	%r3, %ntid.x;
	mov.u32 	%r4, %tid.x;
	mad.lo.s32 	%r1, %r2, %r3, %r4;
	setp.gt.s32 	%p1, %r1, 16777215;
	@%p1 bra 	$L__BB0_2;
	cvta.to.global.u64 	%rd4, %rd1;
	cvta.to.global.u64 	%rd5, %rd2;
	cvta.to.global.u64 	%rd6, %rd3;
	mul.wide.s32 	%rd7, %r1, 4;
	add.s64 	%rd8, %rd4, %rd7;
	ld.global.f32 	%f1, [%rd8];
	add.s64 	%rd9, %rd5, %rd7;
	ld.global.f32 	%f2, [%rd9];
	add.f32 	%f3, %f1, %f2;
	add.s64 	%rd10, %rd6, %rd7;
	st.global.f32 	[%rd10], %f3;
$L__BB0_2:
	ret;

}
	// .globl	_Z13non_coalescedPfS_S_
.visible .entry _Z13non_coalescedPfS_S_(
	.param .u64 .ptr .align 1 _Z13non_coalescedPfS_S__param_0,
	.param .u64 .ptr .align 1 _Z13non_coalescedPfS_S__param_1,
	.param .u64 .ptr .align 1 _Z13non_coalescedPfS_S__param_2
)
{
	.reg .pred 	%p<2>;
	.reg .b32 	%r<6>;
	.reg .b32 	%f<4>;
	.reg .b64 	%rd<11>;

	ld.param.u64 	%rd1, [_Z13non_coalescedPfS_S__param_0];
	ld.param.u64 	%rd2, [_Z13non_coalescedPfS_S__param_1];
	ld.param.u64 	%rd3, [_Z13non_coalescedPfS_S__param_2];
	mov.u32 	%r2, %ctaid.x;
	mov.u32 	%r3, %ntid.x;
	mov.u32 	%r4, %tid.x;
	mad.lo.s32 	%r1, %r2, %r3, %r4;
	setp.gt.s32 	%p1, %r1, 524287;
	@%p1 bra 	$L__BB1_2;
	cvta.to.global.u64 	%rd4, %rd1;
	cvta.to.global.u64 	%rd5, %rd2;
	cvta.to.global.u64 	%rd6, %rd3;
	shl.b32 	%r5, %r1, 5;
	mul.wide.s32 	%rd7, %r5, 4;
	add.s64 	%rd8, %rd4, %rd7;
	ld.global.f32 	%f1, [%rd8];
	add.s64 	%rd9, %rd5, %rd7;
	ld.global.f32 	%f2, [%rd9];
	add.f32 	%f3, %f1, %f2;
	add.s64 	%rd10, %rd6, %rd7;
	st.global.f32 	[%rd10], %f3;
$L__BB1_2:
	ret;

}


// ===== COMPILED SASS (sm_100) =====

	.target	sm_100

	.elftype	@"ET_EXEC"


//--------------------- .note.nv.tkinfo           --------------------------
	.section	.note.nv.tkinfo,"",@"SHT_NOTE"
	.sectionflags	@"SHF_NOTE_NV_TKINFO"
	.tkinfo
        /*0018*/ 	.word	0x00000002
        /*0030*/ 	.string	""
        /*0030*/ 	.string	"ptxas"
        /*0030*/ 	.string	"Cuda compilation tools, release 13.0, V13.0.88"
        /*0030*/ 	.string	"Build cuda_13.0.r13.0/compiler.36424714_0"
        /*0030*/ 	.string	"-arch sm_100 -m 64 "



//--------------------- .note.nv.cuinfo           --------------------------
	.section	.note.nv.cuinfo,"",@"SHT_NOTE"
	.sectionflags	@"SHF_NOTE_NV_CUINFO"
        /*0018*/ 	.short	0x0002
        /*001a*/ 	.short	0x0064
        /*001c*/ 	.short	0x0082
	.zero		2


//--------------------- .nv.info                  --------------------------
	.section	.nv.info,"",@"SHT_CUDA_INFO"
	.align	4


	//----- nvinfo : EIATTR_REGCOUNT
	.align		4
        /*0000*/ 	.byte	0x04, 0x2f
        /*0002*/ 	.short	(.L_1 - .L_0)
	.align		4
.L_0:
        /*0004*/ 	.word	index@(_Z9coalescedPfS_S_)
        /*0008*/ 	.word	0x0000000c


	//----- nvinfo : EIATTR_FRAME_SIZE
	.align		4
.L_1:
        /*000c*/ 	.byte	0x04, 0x11
        /*000e*/ 	.short	(.L_3 - .L_2)
	.align		4
.L_2:
        /*0010*/ 	.word	index@(_Z9coalescedPfS_S_)
        /*0014*/ 	.word	0x00000000


	//----- nvinfo : EIATTR_REGCOUNT
	.align		4
.L_3:
        /*0018*/ 	.byte	0x04, 0x2f
        /*001a*/ 	.short	(.L_5 - .L_4)
	.align		4
.L_4:
        /*001c*/ 	.word	index@(_Z13non_coalescedPfS_S_)
        /*0020*/ 	.word	0x0000000c


	//----- nvinfo : EIATTR_FRAME_SIZE
	.align		4
.L_5:
        /*0024*/ 	.byte	0x04, 0x11
        /*0026*/ 	.short	(.L_7 - .L_6)
	.align		4
.L_6:
        /*0028*/ 	.word	index@(_Z13non_coalescedPfS_S_)
        /*002c*/ 	.word	0x00000000


	//----- nvinfo : EIATTR_MIN_STACK_SIZE
	.align		4
.L_7:
        /*0030*/ 	.byte	0x04, 0x12
        /*0032*/ 	.short	(.L_9 - .L_8)
	.align		4
.L_8:
        /*0034*/ 	.word	index@(_Z13non_coalescedPfS_S_)
        /*0038*/ 	.word	0x00000000


	//----- nvinfo : EIATTR_MIN_STACK_SIZE
	.align		4
.L_9:
        /*003c*/ 	.byte	0x04, 0x12
        /*003e*/ 	.short	(.L_11 - .L_10)
	.align		4
.L_10:
        /*0040*/ 	.word	index@(_Z9coalescedPfS_S_)
        /*0044*/ 	.word	0x00000000
.L_11:


//--------------------- .nv.compat                --------------------------
	.section	.nv.compat,"",@"SHT_CUDA_COMPAT_INFO"
	.align	4
        /*0000*/ 	.byte	0x02, 0x09, 0x00, 0x00, 0x02, 0x02, 0x01, 0x00, 0x02, 0x05, 0x05, 0x00, 0x03, 0x07, 0x01, 0x01
        /*0010*/ 	.byte	0x02, 0x03, 0x00, 0x00, 0x02, 0x06, 0x01, 0x00, 0x04, 0x0b, 0x08, 0x00, 0x09, 0x00, 0x00, 0x00
        /*0020*/ 	.byte	0x00, 0x00, 0x00, 0x00


//--------------------- .nv.info._Z13non_coalescedPfS_S_ --------------------------
	.section	.nv.info._Z13non_coalescedPfS_S_,"",@"SHT_CUDA_INFO"
	.sectionflags	@""
	.align	4


	//----- nvinfo : EIATTR_CUDA_API_VERSION
	.align		4
        /*0000*/ 	.byte	0x04, 0x37
        /*0002*/ 	.short	(.L_13 - .L_12)
.L_12:
        /*0004*/ 	.word	0x00000082


	//----- nvinfo : EIATTR_KPARAM_INFO
	.align		4
.L_13:
        /*0008*/ 	.byte	0x04, 0x17
        /*000a*/ 	.short	(.L_15 - .L_14)
.L_14:
        /*000c*/ 	.word	0x00000000
        /*0010*/ 	.short	0x0002
        /*0012*/ 	.short	0x0010
        /*0014*/ 	.byte	0x00, 0xf5, 0x21, 0x00


	//----- nvinfo : EIATTR_KPARAM_INFO
	.align		4
.L_15:
        /*0018*/ 	.byte	0x04, 0x17
        /*001a*/ 	.short	(.L_17 - .L_16)
.L_16:
        /*001c*/ 	.word	0x00000000
        /*0020*/ 	.short	0x0001
        /*0022*/ 	.short	0x0008
        /*0024*/ 	.byte	0x00, 0xf5, 0x21, 0x00


	//----- nvinfo : EIATTR_KPARAM_INFO
	.align		4
.L_17:
        /*0028*/ 	.byte	0x04, 0x17
        /*002a*/ 	.short	(.L_19 - .L_18)
.L_18:
        /*002c*/ 	.word	0x00000000
        /*0030*/ 	.short	0x0000
        /*0032*/ 	.short	0x0000
        /*0034*/ 	.byte	0x00, 0xf5, 0x21, 0x00


	//----- nvinfo : EIATTR_SPARSE_MMA_MASK
	.align		4
.L_19:
        /*0038*/ 	.byte	0x03, 0x50
        /*003a*/ 	.short	0x0000


	//----- nvinfo : EIATTR_MAXREG_COUNT
	.align		4
        /*003c*/ 	.byte	0x03, 0x1b
        /*003e*/ 	.short	0x00ff


	//----- nvinfo : EIATTR_MERCURY_ISA_VERSION
	.align		4
        /*0040*/ 	.byte	0x03, 0x5f
        /*0042*/ 	.short	0x0101


	//----- nvinfo : EIATTR_VRC_CTA_INIT_COUNT
	.align		4
        /*0044*/ 	.byte	0x02, 0x4a
	.zero		1
	.zero		1


	//----- nvinfo : EIATTR_EXIT_INSTR_OFFSETS
	.align		4
        /*0048*/ 	.byte	0x04, 0x1c
        /*004a*/ 	.short	(.L_21 - .L_20)


	//   ....[0]....
.L_20:
        /*004c*/ 	.word	0x00000060


	//   ....[1]....
        /*0050*/ 	.word	0x00000130


	//----- nvinfo : EIATTR_CBANK_PARAM_SIZE
	.align		4
.L_21:
        /*0054*/ 	.byte	0x03, 0x19
        /*0056*/ 	.short	0x0018


	//----- nvinfo : EIATTR_PARAM_CBANK
	.align		4
        /*0058*/ 	.byte	0x04, 0x0a
        /*005a*/ 	.short	(.L_23 - .L_22)
	.align		4
.L_22:
        /*005c*/ 	.word	index@(.nv.constant0._Z13non_coalescedPfS_S_)
        /*0060*/ 	.short	0x0380
        /*0062*/ 	.short	0x0018


	//----- nvinfo : EIATTR_SW_WAR
	.align		4
.L_23:
        /*0064*/ 	.byte	0x04, 0x36
        /*0066*/ 	.short	(.L_25 - .L_24)
.L_24:
        /*0068*/ 	.word	0x00000008
.L_25:


//--------------------- .nv.info._Z9coalescedPfS_S_ --------------------------
	.section	.nv.info._Z9coalescedPfS_S_,"",@"SHT_CUDA_INFO"
	.sectionflags	@""
	.align	4


	//----- nvinfo : EIATTR_CUDA_API_VERSION
	.align		4
        /*0000*/ 	.byte	0x04, 0x37
        /*0002*/ 	.short	(.L_27 - .L_26)
.L_26:
        /*0004*/ 	.word	0x00000082


	//----- nvinfo : EIATTR_KPARAM_INFO
	.align		4
.L_27:
        /*0008*/ 	.byte	0x04, 0x17
        /*000a*/ 	.short	(.L_29 - .L_28)
.L_28:
        /*000c*/ 	.word	0x00000000
        /*0010*/ 	.short	0x0002
        /*0012*/ 	.short	0x0010
        /*0014*/ 	.byte	0x00, 0xf5, 0x21, 0x00


	//----- nvinfo : EIATTR_KPARAM_INFO
	.align		4
.L_29:
        /*0018*/ 	.byte	0x04, 0x17
        /*001a*/ 	.short	(.L_31 - .L_30)
.L_30:
        /*001c*/ 	.word	0x00000000
        /*0020*/ 	.short	0x0001
        /*0022*/ 	.short	0x0008
        /*0024*/ 	.byte	0x00, 0xf5, 0x21, 0x00


	//----- nvinfo : EIATTR_KPARAM_INFO
	.align		4
.L_31:
        /*0028*/ 	.byte	0x04, 0x17
        /*002a*/ 	.short	(.L_33 - .L_32)
.L_32:
        /*002c*/ 	.word	0x00000000
        /*0030*/ 	.short	0x0000
        /*0032*/ 	.short	0x0000
        /*0034*/ 	.byte	0x00, 0xf5, 0x21, 0x00


	//----- nvinfo : EIATTR_SPARSE_MMA_MASK
	.align		4
.L_33:
        /*0038*/ 	.byte	0x03, 0x50
        /*003a*/ 	.short	0x0000


	//----- nvinfo : EIATTR_MAXREG_COUNT
	.align		4
        /*003c*/ 	.byte	0x03, 0x1b
        /*003e*/ 	.short	0x00ff


	//----- nvinfo : EIATTR_MERCURY_ISA_VERSION
	.align		4
        /*0040*/ 	.byte	0x03, 0x5f
        /*0042*/ 	.short	0x0101


	//----- nvinfo : EIATTR_VRC_CTA_INIT_COUNT
	.align		4
        /*0044*/ 	.byte	0x02, 0x4a
	.zero		1
	.zero		1


	//----- nvinfo : EIATTR_EXIT_INSTR_OFFSETS
	.align		4
        /*0048*/ 	.byte	0x04, 0x1c
        /*004a*/ 	.short	(.L_35 - .L_34)


	//   ....[0]....
.L_34:
        /*004c*/ 	.word	0x00000060


	//   ....[1]....
        /*0050*/ 	.word	0x00000120


	//----- nvinfo : EIATTR_CBANK_PARAM_SIZE
	.align		4
.L_35:
        /*0054*/ 	.byte	0x03, 0x19
        /*0056*/ 	.short	0x0018


	//----- nvinfo : EIATTR_PARAM_CBANK
	.align		4
        /*0058*/ 	.byte	0x04, 0x0a
        /*005a*/ 	.short	(.L_37 - .L_36)
	.align		4
.L_36:
        /*005c*/ 	.word	index@(.nv.constant0._Z9coalescedPfS_S_)
        /*0060*/ 	.short	0x0380
        /*0062*/ 	.short	0x0018


	//----- nvinfo : EIATTR_SW_WAR
	.align		4
.L_37:
        /*0064*/ 	.byte	0x04, 0x36
        /*0066*/ 	.short	(.L_39 - .L_38)
.L_38:
        /*0068*/ 	.word	0x00000008
.L_39:


//--------------------- .nv.callgraph             --------------------------
	.section	.nv.callgraph,"",@"SHT_CUDA_CALLGRAPH"
	.align	4
	.sectionentsize	8
	.align		4
        /*0000*/ 	.word	0x00000000
	.align		4
        /*0004*/ 	.word	0xffffffff
	.align		4
        /*0008*/ 	.word	0x00000000
	.align		4
        /*000c*/ 	.word	0xfffffffe
	.align		4
        /*0010*/ 	.word	0x00000000
	.align		4
        /*0014*/ 	.word	0xfffffffd
	.align		4
        /*0018*/ 	.word	0x00000000
	.align		4
        /*001c*/ 	.word	0xfffffffc


//--------------------- .text._Z13non_coalescedPfS_S_ --------------------------
	.section	.text._Z13non_coalescedPfS_S_,"ax",@progbits
	.align	128
        .global         _Z13non_coalescedPfS_S_
        .type           _Z13non_coalescedPfS_S_,@function
        .size           _Z13non_coalescedPfS_S_,(.L_x_2 - _Z13non_coalescedPfS_S_)
        .other          _Z13non_coalescedPfS_S_,@"STO_CUDA_ENTRY STV_DEFAULT"
_Z13non_coalescedPfS_S_:
.text._Z13non_coalescedPfS_S_:
[----:B------:R-:W-:Y:S01]  /*0000*/  LDC R1, c[0x0][0x37c] ;  /* 0x0000df00ff017b82 */ /* 0x000fe20000000800 */
[----:B------:R-:W0:Y:S07]  /*0010*/  S2R R3, SR_TID.X ;  /* 0x0000000000037919 */ /* 0x000e2e0000002100 */
[----:B------:R-:W0:Y:S08]  /*0020*/  S2UR UR4, SR_CTAID.X ;  /* 0x00000000000479c3 */ /* 0x000e300000002500 */
[----:B------:R-:W0:Y:S02]  /*0030*/  LDC R0, c[0x0][0x360] ;  /* 0x0000d800ff007b82 */ /* 0x000e240000000800 */
[----:B0-----:R-:W-:-:S05]  /*0040*/  IMAD R0, R0, UR4, R3 ;  /* 0x0000000400007c24 */ /* 0x001fca000f8e0203 */
[----:B------:R-:W-:-:S13]  /*0050*/  ISETP.GT.AND P0, PT, R0, 0x7ffff, PT ;  /* 0x0007ffff0000780c */ /* 0x000fda0003f04270 */
[----:B------:R-:W-:Y:S05]  /*0060*/  @P0 EXIT ;  /* 0x000000000000094d */ /* 0x000fea0003800000 */
[----:B------:R-:W0:Y:S01]  /*0070*/  LDC.64 R2, c[0x0][0x380] ;  /* 0x0000e000ff027b82 */ /* 0x000e220000000a00 */
[----:B------:R-:W1:Y:S01]  /*0080*/  LDCU.64 UR4, c[0x0][0x358] ;  /* 0x00006b00ff0477ac */ /* 0x000e620008000a00 */
[----:B------:R-:W-:-:S06]  /*0090*/  SHF.L.U32 R9, R0, 0x5, RZ ;  /* 0x0000000500097819 */ /* 0x000fcc00000006ff */
[----:B------:R-:W2:Y:S08]  /*00a0*/  LDC.64 R4, c[0x0][0x388] ;  /* 0x0000e200ff047b82 */ /* 0x000eb00000000a00 */
[----:B------:R-:W3:Y:S01]  /*00b0*/  LDC.64 R6, c[0x0][0x390] ;  /* 0x0000e400ff067b82 */ /* 0x000ee20000000a00 */
[----:B0-----:R-:W-:-:S06]  /*00c0*/  IMAD.WIDE R2, R9, 0x4, R2 ;  /* 0x0000000409027825 */ /* 0x001fcc00078e0202 */
[----:B-1----:R-:W4:Y:S01]  /*00d0*/  LDG.E R2, desc[UR4][R2.64] ;  /* 0x0000000402027981 */ /* 0x002f22000c1e1900 */
[----:B--2---:R-:W-:-:S06]  /*00e0*/  IMAD.WIDE R4, R9, 0x4, R4 ;  /* 0x0000000409047825 */ /* 0x004fcc00078e0204 */
[----:B------:R-:W4:Y:S01]  /*00f0*/  LDG.E R5, desc[UR4][R4.64] ;  /* 0x0000000404057981 */ /* 0x000f22000c1e1900 */
[----:B---3--:R-:W-:-:S04]  /*0100*/  IMAD.WIDE R6, R9, 0x4, R6 ;  /* 0x0000000409067825 */ /* 0x008fc800078e0206 */
[----:B----4-:R-:W-:-:S05]  /*0110*/  FADD R9, R2, R5 ;  /* 0x0000000502097221 */ /* 0x010fca0000000000 */
[----:B------:R-:W-:Y:S01]  /*0120*/  STG.E desc[UR4][R6.64], R9 ;  /* 0x0000000906007986 */ /* 0x000fe2000c101904 */
[----:B------:R-:W-:Y:S05]  /*0130*/  EXIT ;  /* 0x000000000000794d */ /* 0x000fea0003800000 */
.L_x_0:
[----:B------:R-:W-:-:S00]  /*0140*/  BRA `(.L_x_0) ;  /* 0xfffffffc00fc7947 */ /* 0x000fc0000383ffff */
[----:B------:R-:W-:-:S00]  /*0150*/  NOP ;  /* 0x0000000000007918 */ /* 0x000fc00000000000 */
        /* <DEDUP_REMOVED lines=10> */
.L_x_2:


//--------------------- .text._Z9coalescedPfS_S_  --------------------------
	.section	.text._Z9coalescedPfS_S_,"ax",@progbits
	.align	128
        .global         _Z9coalescedPfS_S_
        .type           _Z9coalescedPfS_S_,@function
        .size           _Z9coalescedPfS_S_,(.L_x_3 - _Z9coalescedPfS_S_)
        .other          _Z9coalescedPfS_S_,@"STO_CUDA_ENTRY STV_DEFAULT"
_Z9coalescedPfS_S_:
.text._Z9coalescedPfS_S_:
        /* <DEDUP_REMOVED lines=8> */
[----:B------:R-:W1:Y:S07]  /*0080*/  LDCU.64 UR4, c[0x0][0x358] ;  /* 0x00006b00ff0477ac */ /* 0x000e6e0008000a00 */
        /* <DEDUP_REMOVED lines=10> */
.L_x_1:
        /* <DEDUP_REMOVED lines=13> */
.L_x_3:


//--------------------- .nv.shared.reserved.0     --------------------------
	.section	.nv.shared.reserved.0,"aw",@nobits
	.weak		__nv_reservedSMEM_offset_0_alias
	.size		__nv_reservedSMEM_offset_0_alias, 0, 64
	.other		__nv_reservedSMEM_offset_0_alias,@"STO_CUDA_RESERVED_SHARED STV_DEFAULT"
__nv_reservedSMEM_offset_0_alias:
	.zero		0
	.zero		64


//--------------------- .nv.constant0._Z13non_coalescedPfS_S_ --------------------------
	.section	.nv.constant0._Z13non_coalescedPfS_S_,"a",@progbits
	.sectionflags	@""
	.align	4
.nv.constant0._Z13non_coalescedPfS_S_:
	.zero		920


//--------------------- .nv.constant0._Z9coalescedPfS_S_ --------------------------
	.section	.nv.constant0._Z9coalescedPfS_S_,"a",@progbits
	.sectionflags	@""
	.align	4
.nv.constant0._Z9coalescedPfS_S_:
	.zero		920


//--------------------- SYMBOLS --------------------------

	.type		.nv.reservedSmem.offset0,@object
	.size		.nv.reservedSmem.offset0,0x4
